//
// Generated by NVIDIA NVVM Compiler
//
// Compiler Build ID: CL-36424714
// Cuda compilation tools, release 13.0, V13.0.88
// Based on NVVM 20.0.0
//

.version 9.0
.target sm_100
.address_size 64

	// .globl	_Z23k_addition_element_wisePiii

.visible .entry _Z23k_addition_element_wisePiii(
	.param .u64 .ptr .align 1 _Z23k_addition_element_wisePiii_param_0,
	.param .u32 _Z23k_addition_element_wisePiii_param_1,
	.param .u32 _Z23k_addition_element_wisePiii_param_2
)
{
	.reg .pred 	%p<2>;
	.reg .b32 	%r<9>;
	.reg .b64 	%rd<5>;

	ld.param.u64 	%rd1, [_Z23k_addition_element_wisePiii_param_0];
	ld.param.u32 	%r3, [_Z23k_addition_element_wisePiii_param_1];
	ld.param.u32 	%r2, [_Z23k_addition_element_wisePiii_param_2];
	mov.u32 	%r4, %ntid.x;
	mov.u32 	%r5, %ctaid.x;
	mov.u32 	%r6, %tid.x;
	mad.lo.s32 	%r1, %r4, %r5, %r6;
	setp.ge.s32 	%p1, %r1, %r3;
	@%p1 bra 	$L__BB0_2;
	cvta.to.global.u64 	%rd2, %rd1;
	mul.wide.s32 	%rd3, %r1, 4;
	add.s64 	%rd4, %rd2, %rd3;
	ld.global.u32 	%r7, [%rd4];
	add.s32 	%r8, %r7, %r2;
	st.global.u32 	[%rd4], %r8;
$L__BB0_2:
	ret;

}
	// .globl	_Z27k_substraction_element_wisePiii
.visible .entry _Z27k_substraction_element_wisePiii(
	.param .u64 .ptr .align 1 _Z27k_substraction_element_wisePiii_param_0,
	.param .u32 _Z27k_substraction_element_wisePiii_param_1,
	.param .u32 _Z27k_substraction_element_wisePiii_param_2
)
{
	.reg .pred 	%p<2>;
	.reg .b32 	%r<9>;
	.reg .b64 	%rd<5>;

	ld.param.u64 	%rd1, [_Z27k_substraction_element_wisePiii_param_0];
	ld.param.u32 	%r3, [_Z27k_substraction_element_wisePiii_param_1];
	ld.param.u32 	%r2, [_Z27k_substraction_element_wisePiii_param_2];
	mov.u32 	%r4, %ntid.x;
	mov.u32 	%r5, %ctaid.x;
	mov.u32 	%r6, %tid.x;
	mad.lo.s32 	%r1, %r4, %r5, %r6;
	setp.ge.s32 	%p1, %r1, %r3;
	@%p1 bra 	$L__BB1_2;
	cvta.to.global.u64 	%rd2, %rd1;
	mul.wide.s32 	%rd3, %r1, 4;
	add.s64 	%rd4, %rd2, %rd3;
	ld.global.u32 	%r7, [%rd4];
	sub.s32 	%r8, %r7, %r2;
	st.global.u32 	[%rd4], %r8;
$L__BB1_2:
	ret;

}
	// .globl	_Z29k_multiplication_element_wisePiii
.visible .entry _Z29k_multiplication_element_wisePiii(
	.param .u64 .ptr .align 1 _Z29k_multiplication_element_wisePiii_param_0,
	.param .u32 _Z29k_multiplication_element_wisePiii_param_1,
	.param .u32 _Z29k_multiplication_element_wisePiii_param_2
)
{
	.reg .pred 	%p<2>;
	.reg .b32 	%r<9>;
	.reg .b64 	%rd<5>;

	ld.param.u64 	%rd1, [_Z29k_multiplication_element_wisePiii_param_0];
	ld.param.u32 	%r3, [_Z29k_multiplication_element_wisePiii_param_1];
	ld.param.u32 	%r2, [_Z29k_multiplication_element_wisePiii_param_2];
	mov.u32 	%r4, %ntid.x;
	mov.u32 	%r5, %ctaid.x;
	mov.u32 	%r6, %tid.x;
	mad.lo.s32 	%r1, %r4, %r5, %r6;
	setp.ge.s32 	%p1, %r1, %r3;
	@%p1 bra 	$L__BB2_2;
	cvta.to.global.u64 	%rd2, %rd1;
	mul.wide.s32 	%rd3, %r1, 4;
	add.s64 	%rd4, %rd2, %rd3;
	ld.global.u32 	%r7, [%rd4];
	mul.lo.s32 	%r8, %r7, %r2;
	st.global.u32 	[%rd4], %r8;
$L__BB2_2:
	ret;

}
	// .globl	_Z23k_division_element_wisePiii
.visible .entry _Z23k_division_element_wisePiii(
	.param .u64 .ptr .align 1 _Z23k_division_element_wisePiii_param_0,
	.param .u32 _Z23k_division_element_wisePiii_param_1,
	.param .u32 _Z23k_division_element_wisePiii_param_2
)
{
	.reg .pred 	%p<2>;
	.reg .b32 	%r<9>;
	.reg .b64 	%rd<5>;

	ld.param.u64 	%rd1, [_Z23k_division_element_wisePiii_param_0];
	ld.param.u32 	%r3, [_Z23k_division_element_wisePiii_param_1];
	ld.param.u32 	%r2, [_Z23k_division_element_wisePiii_param_2];
	mov.u32 	%r4, %ntid.x;
	mov.u32 	%r5, %ctaid.x;
	mov.u32 	%r6, %tid.x;
	mad.lo.s32 	%r1, %r4, %r5, %r6;
	setp.ge.s32 	%p1, %r1, %r3;
	@%p1 bra 	$L__BB3_2;
	cvta.to.global.u64 	%rd2, %rd1;
	mul.wide.s32 	%rd3, %r1, 4;
	add.s64 	%rd4, %rd2, %rd3;
	ld.global.u32 	%r7, [%rd4];
	div.s32 	%r8, %r7, %r2;
	st.global.u32 	[%rd4], %r8;
$L__BB3_2:
	ret;

}
	// .globl	_Z21k_modulo_element_wisePiii
.visible .entry _Z21k_modulo_element_wisePiii(
	.param .u64 .ptr .align 1 _Z21k_modulo_element_wisePiii_param_0,
	.param .u32 _Z21k_modulo_element_wisePiii_param_1,
	.param .u32 _Z21k_modulo_element_wisePiii_param_2
)
{
	.reg .pred 	%p<2>;
	.reg .b32 	%r<9>;
	.reg .b64 	%rd<5>;

	ld.param.u64 	%rd1, [_Z21k_modulo_element_wisePiii_param_0];
	ld.param.u32 	%r3, [_Z21k_modulo_element_wisePiii_param_1];
	ld.param.u32 	%r2, [_Z21k_modulo_element_wisePiii_param_2];
	mov.u32 	%r4, %ntid.x;
	mov.u32 	%r5, %ctaid.x;
	mov.u32 	%r6, %tid.x;
	mad.lo.s32 	%r1, %r4, %r5, %r6;
	setp.ge.s32 	%p1, %r1, %r3;
	@%p1 bra 	$L__BB4_2;
	cvta.to.global.u64 	%rd2, %rd1;
	mul.wide.s32 	%rd3, %r1, 4;
	add.s64 	%rd4, %rd2, %rd3;
	ld.global.u32 	%r7, [%rd4];
	rem.s32 	%r8, %r7, %r2;
	st.global.u32 	[%rd4], %r8;
$L__BB4_2:
	ret;

}


// ===== COMPILED SASS (sm_100) =====

	.target	sm_100

	.elftype	@"ET_EXEC"


//--------------------- .note.nv.tkinfo           --------------------------
	.section	.note.nv.tkinfo,"",@"SHT_NOTE"
	.sectionflags	@"SHF_NOTE_NV_TKINFO"
	.tkinfo
        /*0018*/ 	.word	0x00000002
        /*0030*/ 	.string	""
        /*0030*/ 	.string	"ptxas"
        /*0030*/ 	.string	"Cuda compilation tools, release 13.0, V13.0.88"
        /*0030*/ 	.string	"Build cuda_13.0.r13.0/compiler.36424714_0"
        /*0030*/ 	.string	"-arch sm_100 -m 64 "



//--------------------- .note.nv.cuinfo           --------------------------
	.section	.note.nv.cuinfo,"",@"SHT_NOTE"
	.sectionflags	@"SHF_NOTE_NV_CUINFO"
        /*0018*/ 	.short	0x0002
        /*001a*/ 	.short	0x0064
        /*001c*/ 	.short	0x0082
	.zero		2


//--------------------- .nv.info                  --------------------------
	.section	.nv.info,"",@"SHT_CUDA_INFO"
	.align	4


	//----- nvinfo : EIATTR_REGCOUNT
	.align		4
        /*0000*/ 	.byte	0x04, 0x2f
        /*0002*/ 	.short	(.L_1 - .L_0)
	.align		4
.L_0:
        /*0004*/ 	.word	index@(_Z23k_addition_element_wisePiii)
        /*0008*/ 	.word	0x00000008


	//----- nvinfo : EIATTR_FRAME_SIZE
	.align		4
.L_1:
        /*000c*/ 	.byte	0x04, 0x11
        /*000e*/ 	.short	(.L_3 - .L_2)
	.align		4
.L_2:
        /*0010*/ 	.word	index@(_Z23k_addition_element_wisePiii)
        /*0014*/ 	.word	0x00000000


	//----- nvinfo : EIATTR_REGCOUNT
	.align		4
.L_3:
        /*0018*/ 	.byte	0x04, 0x2f
        /*001a*/ 	.short	(.L_5 - .L_4)
	.align		4
.L_4:
        /*001c*/ 	.word	index@(_Z27k_substraction_element_wisePiii)
        /*0020*/ 	.word	0x00000008


	//----- nvinfo : EIATTR_FRAME_SIZE
	.align		4
.L_5:
        /*0024*/ 	.byte	0x04, 0x11
        /*0026*/ 	.short	(.L_7 - .L_6)
	.align		4
.L_6:
        /*0028*/ 	.word	index@(_Z27k_substraction_element_wisePiii)
        /*002c*/ 	.word	0x00000000


	//----- nvinfo : EIATTR_REGCOUNT
	.align		4
.L_7:
        /*0030*/ 	.byte	0x04, 0x2f
        /*0032*/ 	.short	(.L_9 - .L_8)
	.align		4
.L_8:
        /*0034*/ 	.word	index@(_Z29k_multiplication_element_wisePiii)
        /*0038*/ 	.word	0x00000008


	//----- nvinfo : EIATTR_FRAME_SIZE
	.align		4
.L_9:
        /*003c*/ 	.byte	0x04, 0x11
        /*003e*/ 	.short	(.L_11 - .L_10)
	.align		4
.L_10:
        /*0040*/ 	.word	index@(_Z29k_multiplication_element_wisePiii)
        /*0044*/ 	.word	0x00000000


	//----- nvinfo : EIATTR_REGCOUNT
	.align		4
.L_11:
        /*0048*/ 	.byte	0x04, 0x2f
        /*004a*/ 	.short	(.L_13 - .L_12)
	.align		4
.L_12:
        /*004c*/ 	.word	index@(_Z23k_division_element_wisePiii)
        /*0050*/ 	.word	0x0000000e


	//----- nvinfo : EIATTR_FRAME_SIZE
	.align		4
.L_13:
        /*0054*/ 	.byte	0x04, 0x11
        /*0056*/ 	.short	(.L_15 - .L_14)
	.align		4
.L_14:
        /*0058*/ 	.word	index@(_Z23k_division_element_wisePiii)
        /*005c*/ 	.word	0x00000000


	//----- nvinfo : EIATTR_REGCOUNT
	.align		4
.L_15:
        /*0060*/ 	.byte	0x04, 0x2f
        /*0062*/ 	.short	(.L_17 - .L_16)
	.align		4
.L_16:
        /*0064*/ 	.word	index@(_Z21k_modulo_element_wisePiii)
        /*0068*/ 	.word	0x0000000d


	//----- nvinfo : EIATTR_FRAME_SIZE
	.align		4
.L_17:
        /*006c*/ 	.byte	0x04, 0x11
        /*006e*/ 	.short	(.L_19 - .L_18)
	.align		4
.L_18:
        /*0070*/ 	.word	index@(_Z21k_modulo_element_wisePiii)
        /*0074*/ 	.word	0x00000000


	//----- nvinfo : EIATTR_MIN_STACK_SIZE
	.align		4
.L_19:
        /*0078*/ 	.byte	0x04, 0x12
        /*007a*/ 	.short	(.L_21 - .L_20)
	.align		4
.L_20:
        /*007c*/ 	.word	index@(_Z21k_modulo_element_wisePiii)
        /*0080*/ 	.word	0x00000000


	//----- nvinfo : EIATTR_MIN_STACK_SIZE
	.align		4
.L_21:
        /*0084*/ 	.byte	0x04, 0x12
        /*0086*/ 	.short	(.L_23 - .L_22)
	.align		4
.L_22:
        /*0088*/ 	.word	index@(_Z23k_division_element_wisePiii)
        /*008c*/ 	.word	0x00000000


	//----- nvinfo : EIATTR_MIN_STACK_SIZE
	.align		4
.L_23:
        /*0090*/ 	.byte	0x04, 0x12
        /*0092*/ 	.short	(.L_25 - .L_24)
	.align		4
.L_24:
        /*0094*/ 	.word	index@(_Z29k_multiplication_element_wisePiii)
        /*0098*/ 	.word	0x00000000


	//----- nvinfo : EIATTR_MIN_STACK_SIZE
	.align		4
.L_25:
        /*009c*/ 	.byte	0x04, 0x12
        /*009e*/ 	.short	(.L_27 - .L_26)
	.align		4
.L_26:
        /*00a0*/ 	.word	index@(_Z27k_substraction_element_wisePiii)
        /*00a4*/ 	.word	0x00000000


	//----- nvinfo : EIATTR_MIN_STACK_SIZE
	.align		4
.L_27:
        /*00a8*/ 	.byte	0x04, 0x12
        /*00aa*/ 	.short	(.L_29 - .L_28)
	.align		4
.L_28:
        /*00ac*/ 	.word	index@(_Z23k_addition_element_wisePiii)
        /*00b0*/ 	.word	0x00000000
.L_29:


//--------------------- .nv.compat                --------------------------
	.section	.nv.compat,"",@"SHT_CUDA_COMPAT_INFO"
	.align	4
        /*0000*/ 	.byte	0x02, 0x09, 0x00, 0x00, 0x02, 0x02, 0x01, 0x00, 0x02, 0x05, 0x05, 0x00, 0x03, 0x07, 0x01, 0x01
        /*0010*/ 	.byte	0x02, 0x03, 0x00, 0x00, 0x02, 0x06, 0x01, 0x00, 0x04, 0x0b, 0x08, 0x00, 0x09, 0x00, 0x00, 0x00
        /*0020*/ 	.byte	0x00, 0x00, 0x00, 0x00


//--------------------- .nv.info._Z21k_modulo_element_wisePiii --------------------------
	.section	.nv.info._Z21k_modulo_element_wisePiii,"",@"SHT_CUDA_INFO"
	.sectionflags	@""
	.align	4


	//----- nvinfo : EIATTR_CUDA_API_VERSION
	.align		4
        /*0000*/ 	.byte	0x04, 0x37
        /*0002*/ 	.short	(.L_31 - .L_30)
.L_30:
        /*0004*/ 	.word	0x00000082


	//----- nvinfo : EIATTR_KPARAM_INFO
	.align		4
.L_31:
        /*0008*/ 	.byte	0x04, 0x17
        /*000a*/ 	.short	(.L_33 - .L_32)
.L_32:
        /*000c*/ 	.word	0x00000000
        /*0010*/ 	.short	0x0002
        /*0012*/ 	.short	0x000c
        /*0014*/ 	.byte	0x00, 0xf0, 0x11, 0x00


	//----- nvinfo : EIATTR_KPARAM_INFO
	.align		4
.L_33:
        /*0018*/ 	.byte	0x04, 0x17
        /*001a*/ 	.short	(.L_35 - .L_34)
.L_34:
        /*001c*/ 	.word	0x00000000
        /*0020*/ 	.short	0x0001
        /*0022*/ 	.short	0x0008
        /*0024*/ 	.byte	0x00, 0xf0, 0x11, 0x00


	//----- nvinfo : EIATTR_KPARAM_INFO
	.align		4
.L_35:
        /*0028*/ 	.byte	0x04, 0x17
        /*002a*/ 	.short	(.L_37 - .L_36)
.L_36:
        /*002c*/ 	.word	0x00000000
        /*0030*/ 	.short	0x0000
        /*0032*/ 	.short	0x0000
        /*0034*/ 	.byte	0x00, 0xf5, 0x21, 0x00


	//----- nvinfo : EIATTR_SPARSE_MMA_MASK
	.align		4
.L_37:
        /*0038*/ 	.byte	0x03, 0x50
        /*003a*/ 	.short	0x0000


	//----- nvinfo : EIATTR_MAXREG_COUNT
	.align		4
        /*003c*/ 	.byte	0x03, 0x1b
        /*003e*/ 	.short	0x00ff


	//----- nvinfo : EIATTR_MERCURY_ISA_VERSION
	.align		4
        /*0040*/ 	.byte	0x03, 0x5f
        /*0042*/ 	.short	0x0101


	//----- nvinfo : EIATTR_VRC_CTA_INIT_COUNT
	.align		4
        /*0044*/ 	.byte	0x02, 0x4a
	.zero		1
	.zero		1


	//----- nvinfo : EIATTR_EXIT_INSTR_OFFSETS
	.align		4
        /*0048*/ 	.byte	0x04, 0x1c
        /*004a*/ 	.short	(.L_39 - .L_38)


	//   ....[0]....
.L_38:
        /*004c*/ 	.word	0x00000070


	//   ....[1]....
        /*0050*/ 	.word	0x00000230


	//----- nvinfo : EIATTR_CBANK_PARAM_SIZE
	.align		4
.L_39:
        /*0054*/ 	.byte	0x03, 0x19
        /*0056*/ 	.short	0x0010


	//----- nvinfo : EIATTR_PARAM_CBANK
	.align		4
        /*0058*/ 	.byte	0x04, 0x0a
        /*005a*/ 	.short	(.L_41 - .L_40)
	.align		4
.L_40:
        /*005c*/ 	.word	index@(.nv.constant0._Z21k_modulo_element_wisePiii)
        /*0060*/ 	.short	0x0380
        /*0062*/ 	.short	0x0010


	//----- nvinfo : EIATTR_SW_WAR
	.align		4
.L_41:
        /*0064*/ 	.byte	0x04, 0x36
        /*0066*/ 	.short	(.L_43 - .L_42)
.L_42:
        /*0068*/ 	.word	0x00000008
.L_43:


//--------------------- .nv.info._Z23k_division_element_wisePiii --------------------------
	.section	.nv.info._Z23k_division_element_wisePiii,"",@"SHT_CUDA_INFO"
	.sectionflags	@""
	.align	4


	//----- nvinfo : EIATTR_CUDA_API_VERSION
	.align		4
        /*0000*/ 	.byte	0x04, 0x37
        /*0002*/ 	.short	(.L_45 - .L_44)
.L_44:
        /*0004*/ 	.word	0x00000082


	//----- nvinfo : EIATTR_KPARAM_INFO
	.align		4
.L_45:
        /*0008*/ 	.byte	0x04, 0x17
        /*000a*/ 	.short	(.L_47 - .L_46)
.L_46:
        /*000c*/ 	.word	0x00000000
        /*0010*/ 	.short	0x0002
        /*0012*/ 	.short	0x000c
        /*0014*/ 	.byte	0x00, 0xf0, 0x11, 0x00


	//----- nvinfo : EIATTR_KPARAM_INFO
	.align		4
.L_47:
        /*0018*/ 	.byte	0x04, 0x17
        /*001a*/ 	.short	(.L_49 - .L_48)
.L_48:
        /*001c*/ 	.word	0x00000000
        /*0020*/ 	.short	0x0001
        /*0022*/ 	.short	0x0008
        /*0024*/ 	.byte	0x00, 0xf0, 0x11, 0x00


	//----- nvinfo : EIATTR_KPARAM_INFO
	.align		4
.L_49:
        /*0028*/ 	.byte	0x04, 0x17
        /*002a*/ 	.short	(.L_51 - .L_50)
.L_50:
        /*002c*/ 	.word	0x00000000
        /*0030*/ 	.short	0x0000
        /*0032*/ 	.short	0x0000
        /*0034*/ 	.byte	0x00, 0xf5, 0x21, 0x00


	//----- nvinfo : EIATTR_SPARSE_MMA_MASK
	.align		4
.L_51:
        /*0038*/ 	.byte	0x03, 0x50
        /*003a*/ 	.short	0x0000


	//----- nvinfo : EIATTR_MAXREG_COUNT
	.align		4
        /*003c*/ 	.byte	0x03, 0x1b
        /*003e*/ 	.short	0x00ff


	//----- nvinfo : EIATTR_MERCURY_ISA_VERSION
	.align		4
        /*0040*/ 	.byte	0x03, 0x5f
        /*0042*/ 	.short	0x0101


	//----- nvinfo : EIATTR_VRC_CTA_INIT_COUNT
	.align		4
        /*0044*/ 	.byte	0x02, 0x4a
	.zero		1
	.zero		1


	//----- nvinfo : EIATTR_EXIT_INSTR_OFFSETS
	.align		4
        /*0048*/ 	.byte	0x04, 0x1c
        /*004a*/ 	.short	(.L_53 - .L_52)


	//   ....[0]....
.L_52:
        /*004c*/ 	.word	0x00000070


	//   ....[1]....
        /*0050*/ 	.word	0x00000250


	//----- nvinfo : EIATTR_CBANK_PARAM_SIZE
	.align		4
.L_53:
        /*0054*/ 	.byte	0x03, 0x19
        /*0056*/ 	.short	0x0010


	//----- nvinfo : EIATTR_PARAM_CBANK
	.align		4
        /*0058*/ 	.byte	0x04, 0x0a
        /*005a*/ 	.short	(.L_55 - .L_54)
	.align		4
.L_54:
        /*005c*/ 	.word	index@(.nv.constant0._Z23k_division_element_wisePiii)
        /*0060*/ 	.short	0x0380
        /*0062*/ 	.short	0x0010


	//----- nvinfo : EIATTR_SW_WAR
	.align		4
.L_55:
        /*0064*/ 	.byte	0x04, 0x36
        /*0066*/ 	.short	(.L_57 - .L_56)
.L_56:
        /*0068*/ 	.word	0x00000008
.L_57:


//--------------------- .nv.info._Z29k_multiplication_element_wisePiii --------------------------
	.section	.nv.info._Z29k_multiplication_element_wisePiii,"",@"SHT_CUDA_INFO"
	.sectionflags	@""
	.align	4


	//----- nvinfo : EIATTR_CUDA_API_VERSION
	.align		4
        /*0000*/ 	.byte	0x04, 0x37
        /*0002*/ 	.short	(.L_59 - .L_58)
.L_58:
        /*0004*/ 	.word	0x00000082


	//----- nvinfo : EIATTR_KPARAM_INFO
	.align		4
.L_59:
        /*0008*/ 	.byte	0x04, 0x17
        /*000a*/ 	.short	(.L_61 - .L_60)
.L_60:
        /*000c*/ 	.word	0x00000000
        /*0010*/ 	.short	0x0002
        /*0012*/ 	.short	0x000c
        /*0014*/ 	.byte	0x00, 0xf0, 0x11, 0x00


	//----- nvinfo : EIATTR_KPARAM_INFO
	.align		4
.L_61:
        /*0018*/ 	.byte	0x04, 0x17
        /*001a*/ 	.short	(.L_63 - .L_62)
.L_62:
        /*001c*/ 	.word	0x00000000
        /*0020*/ 	.short	0x0001
        /*0022*/ 	.short	0x0008
        /*0024*/ 	.byte	0x00, 0xf0, 0x11, 0x00


	//----- nvinfo : EIATTR_KPARAM_INFO
	.align		4
.L_63:
        /*0028*/ 	.byte	0x04, 0x17
        /*002a*/ 	.short	(.L_65 - .L_64)
.L_64:
        /*002c*/ 	.word	0x00000000
        /*0030*/ 	.short	0x0000
        /*0032*/ 	.short	0x0000
        /*0034*/ 	.byte	0x00, 0xf5, 0x21, 0x00


	//----- nvinfo : EIATTR_SPARSE_MMA_MASK
	.align		4
.L_65:
        /*0038*/ 	.byte	0x03, 0x50
        /*003a*/ 	.short	0x0000


	//----- nvinfo : EIATTR_MAXREG_COUNT
	.align		4
        /*003c*/ 	.byte	0x03, 0x1b
        /*003e*/ 	.short	0x00ff


	//----- nvinfo : EIATTR_MERCURY_ISA_VERSION
	.align		4
        /*0040*/ 	.byte	0x03, 0x5f
        /*0042*/ 	.short	0x0101


	//----- nvinfo : EIATTR_VRC_CTA_INIT_COUNT
	.align		4
        /*0044*/ 	.byte	0x02, 0x4a
	.zero		1
	.zero		1


	//----- nvinfo : EIATTR_EXIT_INSTR_OFFSETS
	.align		4
        /*0048*/ 	.byte	0x04, 0x1c
        /*004a*/ 	.short	(.L_67 - .L_66)


	//   ....[0]....
.L_66:
        /*004c*/ 	.word	0x00000070


	//   ....[1]....
        /*0050*/ 	.word	0x000000f0


	//----- nvinfo : EIATTR_CBANK_PARAM_SIZE
	.align		4
.L_67:
        /*0054*/ 	.byte	0x03, 0x19
        /*0056*/ 	.short	0x0010


	//----- nvinfo : EIATTR_PARAM_CBANK
	.align		4
        /*0058*/ 	.byte	0x04, 0x0a
        /*005a*/ 	.short	(.L_69 - .L_68)
	.align		4
.L_68:
        /*005c*/ 	.word	index@(.nv.constant0._Z29k_multiplication_element_wisePiii)
        /*0060*/ 	.short	0x0380
        /*0062*/ 	.short	0x0010


	//----- nvinfo : EIATTR_SW_WAR
	.align		4
.L_69:
        /*0064*/ 	.byte	0x04, 0x36
        /*0066*/ 	.short	(.L_71 - .L_70)
.L_70:
        /*0068*/ 	.word	0x00000008
.L_71:


//--------------------- .nv.info._Z27k_substraction_element_wisePiii --------------------------
	.section	.nv.info._Z27k_substraction_element_wisePiii,"",@"SHT_CUDA_INFO"
	.sectionflags	@""
	.align	4


	//----- nvinfo : EIATTR_CUDA_API_VERSION
	.align		4
        /*0000*/ 	.byte	0x04, 0x37
        /*0002*/ 	.short	(.L_73 - .L_72)
.L_72:
        /*0004*/ 	.word	0x00000082


	//----- nvinfo : EIATTR_KPARAM_INFO
	.align		4
.L_73:
        /*0008*/ 	.byte	0x04, 0x17
        /*000a*/ 	.short	(.L_75 - .L_74)
.L_74:
        /*000c*/ 	.word	0x00000000
        /*0010*/ 	.short	0x0002
        /*0012*/ 	.short	0x000c
        /*0014*/ 	.byte	0x00, 0xf0, 0x11, 0x00


	//----- nvinfo : EIATTR_KPARAM_INFO
	.align		4
.L_75:
        /*0018*/ 	.byte	0x04, 0x17
        /*001a*/ 	.short	(.L_77 - .L_76)
.L_76:
        /*001c*/ 	.word	0x00000000
        /*0020*/ 	.short	0x0001
        /*0022*/ 	.short	0x0008
        /*0024*/ 	.byte	0x00, 0xf0, 0x11, 0x00


	//----- nvinfo : EIATTR_KPARAM_INFO
	.align		4
.L_77:
        /*0028*/ 	.byte	0x04, 0x17
        /*002a*/ 	.short	(.L_79 - .L_78)
.L_78:
        /*002c*/ 	.word	0x00000000
        /*0030*/ 	.short	0x0000
        /*0032*/ 	.short	0x0000
        /*0034*/ 	.byte	0x00, 0xf5, 0x21, 0x00


	//----- nvinfo : EIATTR_SPARSE_MMA_MASK
	.align		4
.L_79:
        /*0038*/ 	.byte	0x03, 0x50
        /*003a*/ 	.short	0x0000


	//----- nvinfo : EIATTR_MAXREG_COUNT
	.align		4
        /*003c*/ 	.byte	0x03, 0x1b
        /*003e*/ 	.short	0x00ff


	//----- nvinfo : EIATTR_MERCURY_ISA_VERSION
	.align		4
        /*0040*/ 	.byte	0x03, 0x5f
        /*0042*/ 	.short	0x0101


	//----- nvinfo : EIATTR_VRC_CTA_INIT_COUNT
	.align		4
        /*0044*/ 	.byte	0x02, 0x4a
	.zero		1
	.zero		1


	//----- nvinfo : EIATTR_EXIT_INSTR_OFFSETS
	.align		4
        /*0048*/ 	.byte	0x04, 0x1c
        /*004a*/ 	.short	(.L_81 - .L_80)


	//   ....[0]....
.L_80:
        /*004c*/ 	.word	0x00000070


	//   ....[1]....
        /*0050*/ 	.word	0x000000f0


	//----- nvinfo : EIATTR_CBANK_PARAM_SIZE
	.align		4
.L_81:
        /*0054*/ 	.byte	0x03, 0x19
        /*0056*/ 	.short	0x0010


	//----- nvinfo : EIATTR_PARAM_CBANK
	.align		4
        /*0058*/ 	.byte	0x04, 0x0a
        /*005a*/ 	.short	(.L_83 - .L_82)
	.align		4
.L_82:
        /*005c*/ 	.word	index@(.nv.constant0._Z27k_substraction_element_wisePiii)
        /*0060*/ 	.short	0x0380
        /*0062*/ 	.short	0x0010


	//----- nvinfo : EIATTR_SW_WAR
	.align		4
.L_83:
        /*0064*/ 	.byte	0x04, 0x36
        /*0066*/ 	.short	(.L_85 - .L_84)
.L_84:
        /*0068*/ 	.word	0x00000008
.L_85:


//--------------------- .nv.info._Z23k_addition_element_wisePiii --------------------------
	.section	.nv.info._Z23k_addition_element_wisePiii,"",@"SHT_CUDA_INFO"
	.sectionflags	@""
	.align	4


	//----- nvinfo : EIATTR_CUDA_API_VERSION
	.align		4
        /*0000*/ 	.byte	0x04, 0x37
        /*0002*/ 	.short	(.L_87 - .L_86)
.L_86:
        /*0004*/ 	.word	0x00000082


	//----- nvinfo : EIATTR_KPARAM_INFO
	.align		4
.L_87:
        /*0008*/ 	.byte	0x04, 0x17
        /*000a*/ 	.short	(.L_89 - .L_88)
.L_88:
        /*000c*/ 	.word	0x00000000
        /*0010*/ 	.short	0x0002
        /*0012*/ 	.short	0x000c
        /*0014*/ 	.byte	0x00, 0xf0, 0x11, 0x00


	//----- nvinfo : EIATTR_KPARAM_INFO
	.align		4
.L_89:
        /*0018*/ 	.byte	0x04, 0x17
        /*001a*/ 	.short	(.L_91 - .L_90)
.L_90:
        /*001c*/ 	.word	0x00000000
        /*0020*/ 	.short	0x0001
        /*0022*/ 	.short	0x0008
        /*0024*/ 	.byte	0x00, 0xf0, 0x11, 0x00


	//----- nvinfo : EIATTR_KPARAM_INFO
	.align		4
.L_91:
        /*0028*/ 	.byte	0x04, 0x17
        /*002a*/ 	.short	(.L_93 - .L_92)
.L_92:
        /*002c*/ 	.word	0x00000000
        /*0030*/ 	.short	0x0000
        /*0032*/ 	.short	0x0000
        /*0034*/ 	.byte	0x00, 0xf5, 0x21, 0x00


	//----- nvinfo : EIATTR_SPARSE_MMA_MASK
	.align		4
.L_93:
        /*0038*/ 	.byte	0x03, 0x50
        /*003a*/ 	.short	0x0000


	//----- nvinfo : EIATTR_MAXREG_COUNT
	.align		4
        /*003c*/ 	.byte	0x03, 0x1b
        /*003e*/ 	.short	0x00ff


	//----- nvinfo : EIATTR_MERCURY_ISA_VERSION
	.align		4
        /*0040*/ 	.byte	0x03, 0x5f
        /*0042*/ 	.short	0x0101


	//----- nvinfo : EIATTR_VRC_CTA_INIT_COUNT
	.align		4
        /*0044*/ 	.byte	0x02, 0x4a
	.zero		1
	.zero		1


	//----- nvinfo : EIATTR_EXIT_INSTR_OFFSETS
	.align		4
        /*0048*/ 	.byte	0x04, 0x1c
        /*004a*/ 	.short	(.L_95 - .L_94)


	//   ....[0]....
.L_94:
        /*004c*/ 	.word	0x00000070


	//   ....[1]....
        /*0050*/ 	.word	0x000000f0


	//----- nvinfo : EIATTR_CBANK_PARAM_SIZE
	.align		4
.L_95:
        /*0054*/ 	.byte	0x03, 0x19
        /*0056*/ 	.short	0x0010


	//----- nvinfo : EIATTR_PARAM_CBANK
	.align		4
        /*0058*/ 	.byte	0x04, 0x0a
        /*005a*/ 	.short	(.L_97 - .L_96)
	.align		4
.L_96:
        /*005c*/ 	.word	index@(.nv.constant0._Z23k_addition_element_wisePiii)
        /*0060*/ 	.short	0x0380
        /*0062*/ 	.short	0x0010


	//----- nvinfo : EIATTR_SW_WAR
	.align		4
.L_97:
        /*0064*/ 	.byte	0x04, 0x36
        /*0066*/ 	.short	(.L_99 - .L_98)
.L_98:
        /*0068*/ 	.word	0x00000008
.L_99:


//--------------------- .nv.callgraph             --------------------------
	.section	.nv.callgraph,"",@"SHT_CUDA_CALLGRAPH"
	.align	4
	.sectionentsize	8
	.align		4
        /*0000*/ 	.word	0x00000000
	.align		4
        /*0004*/ 	.word	0xffffffff
	.align		4
        /*0008*/ 	.word	0x00000000
	.align		4
        /*000c*/ 	.word	0xfffffffe
	.align		4
        /*0010*/ 	.word	0x00000000
	.align		4
        /*0014*/ 	.word	0xfffffffd
	.align		4
        /*0018*/ 	.word	0x00000000
	.align		4
        /*001c*/ 	.word	0xfffffffc


//--------------------- .text._Z21k_modulo_element_wisePiii --------------------------
	.section	.text._Z21k_modulo_element_wisePiii,"ax",@progbits
	.align	128
        .global         _Z21k_modulo_element_wisePiii
        .type           _Z21k_modulo_element_wisePiii,@function
        .size           _Z21k_modulo_element_wisePiii,(.L_x_5 - _Z21k_modulo_element_wisePiii)
        .other          _Z21k_modulo_element_wisePiii,@"STO_CUDA_ENTRY STV_DEFAULT"
_Z21k_modulo_element_wisePiii:
.text._Z21k_modulo_element_wisePiii:
[----:B------:R-:W-:Y:S01]  /*0000*/  LDC R1, c[0x0][0x37c] ;  /* 0x0000df00ff017b82 */ /* 0x000fe20000000800 */
[----:B------:R-:W0:Y:S01]  /*0010*/  S2R R5, SR_CTAID.X ;  /* 0x0000000000057919 */ /* 0x000e220000002500 */
[----:B------:R-:W0:Y:S01]  /*0020*/  LDCU UR4, c[0x0][0x360] ;  /* 0x00006c00ff0477ac */ /* 0x000e220008000800 */
[----:B------:R-:W0:Y:S01]  /*0030*/  S2R R0, SR_TID.X ;  /* 0x0000000000007919 */ /* 0x000e220000002100 */
[----:B------:R-:W1:Y:S01]  /*0040*/  LDCU UR5, c[0x0][0x388] ;  /* 0x00007100ff0577ac */ /* 0x000e620008000800 */
[----:B0-----:R-:W-:-:S05]  /*0050*/  IMAD R5, R5, UR4, R0 ;  /* 0x0000000405057c24 */ /* 0x001fca000f8e0200 */
[----:B-1----:R-:W-:-:S13]  /*0060*/  ISETP.GE.AND P0, PT, R5, UR5, PT ;  /* 0x0000000505007c0c */ /* 0x002fda000bf06270 */
[----:B------:R-:W-:Y:S05]  /*0070*/  @P0 EXIT ;  /* 0x000000000000094d */ /* 0x000fea0003800000 */
[----:B------:R-:W0:Y:S01]  /*0080*/  LDC.64 R2, c[0x0][0x380] ;  /* 0x0000e000ff027b82 */ /* 0x000e220000000a00 */
[----:B------:R-:W1:Y:S07]  /*0090*/  LDCU.64 UR4, c[0x0][0x358] ;  /* 0x00006b00ff0477ac */ /* 0x000e6e0008000a00 */
[----:B------:R-:W2:Y:S01]  /*00a0*/  LDC R6, c[0x0][0x38c] ;  /* 0x0000e300ff067b82 */ /* 0x000ea20000000800 */
[----:B0-----:R-:W-:-:S05]  /*00b0*/  IMAD.WIDE R2, R5, 0x4, R2 ;  /* 0x0000000405027825 */ /* 0x001fca00078e0202 */
[----:B-1----:R-:W3:Y:S01]  /*00c0*/  LDG.E R10, desc[UR4][R2.64] ;  /* 0x00000004020a7981 */ /* 0x002ee2000c1e1900 */
[----:B--2---:R-:W-:-:S04]  /*00d0*/  IABS R7, R6 ;  /* 0x0000000600077213 */ /* 0x004fc80000000000 */
[----:B------:R-:W0:Y:S08]  /*00e0*/  I2F.RP R0, R7 ;  /* 0x0000000700007306 */ /* 0x000e300000209400 */
[----:B0-----:R-:W0:Y:S02]  /*00f0*/  MUFU.RCP R0, R0 ;  /* 0x0000000000007308 */ /* 0x001e240000001000 */
[----:B0-----:R-:W-:-:S06]  /*0100*/  VIADD R4, R0, 0xffffffe ;  /* 0x0ffffffe00047836 */ /* 0x001fcc0000000000 */
[----:B------:R0:W1:Y:S02]  /*0110*/  F2I.FTZ.U32.TRUNC.NTZ R5, R4 ;  /* 0x0000000400057305 */ /* 0x000064000021f000 */
[----:B0-----:R-:W-:Y:S01]  /*0120*/  IMAD.MOV.U32 R4, RZ, RZ, RZ ;  /* 0x000000ffff047224 */ /* 0x001fe200078e00ff */
[----:B-1----:R-:W-:-:S05]  /*0130*/  IADD3 R8, PT, PT, RZ, -R5, RZ ;  /* 0x80000005ff087210 */ /* 0x002fca0007ffe0ff */
[----:B------:R-:W-:-:S04]  /*0140*/  IMAD R9, R8, R7, RZ ;  /* 0x0000000708097224 */ /* 0x000fc800078e02ff */
[----:B------:R-:W-:Y:S01]  /*0150*/  IMAD.HI.U32 R5, R5, R9, R4 ;  /* 0x0000000905057227 */ /* 0x000fe200078e0004 */
[----:B---3--:R-:W-:Y:S02]  /*0160*/  IABS R8, R10 ;  /* 0x0000000a00087213 */ /* 0x008fe40000000000 */
[----:B------:R-:W-:-:S03]  /*0170*/  ISETP.GE.AND P2, PT, R10, RZ, PT ;  /* 0x000000ff0a00720c */ /* 0x000fc60003f46270 */
[----:B------:R-:W-:-:S05]  /*0180*/  IMAD.HI.U32 R5, R5, R8, RZ ;  /* 0x0000000805057227 */ /* 0x000fca00078e00ff */
[----:B------:R-:W-:-:S05]  /*0190*/  IADD3 R5, PT, PT, -R5, RZ, RZ ;  /* 0x000000ff05057210 */ /* 0x000fca0007ffe1ff */
[----:B------:R-:W-:-:S05]  /*01a0*/  IMAD R0, R7, R5, R8 ;  /* 0x0000000507007224 */ /* 0x000fca00078e0208 */
[----:B------:R-:W-:-:S13]  /*01b0*/  ISETP.GT.U32.AND P0, PT, R7, R0, PT ;  /* 0x000000000700720c */ /* 0x000fda0003f04070 */
[----:B------:R-:W-:Y:S01]  /*01c0*/  @!P0 IMAD.IADD R0, R0, 0x1, -R7 ;  /* 0x0000000100008824 */ /* 0x000fe200078e0a07 */
[----:B------:R-:W-:-:S04]  /*01d0*/  ISETP.NE.AND P0, PT, R6, RZ, PT ;  /* 0x000000ff0600720c */ /* 0x000fc80003f05270 */
[----:B------:R-:W-:-:S13]  /*01e0*/  ISETP.GT.U32.AND P1, PT, R7, R0, PT ;  /* 0x000000000700720c */ /* 0x000fda0003f24070 */
[----:B------:R-:W-:-:S05]  /*01f0*/  @!P1 IADD3 R0, PT, PT, R0, -R7, RZ ;  /* 0x8000000700009210 */ /* 0x000fca0007ffe0ff */
[----:B------:R-:W-:Y:S01]  /*0200*/  @!P2 IMAD.MOV R0, RZ, RZ, -R0 ;  /* 0x000000ffff00a224 */ /* 0x000fe200078e0a00 */
[----:B------:R-:W-:-:S05]  /*0210*/  @!P0 LOP3.LUT R0, RZ, R6, RZ, 0x33, !PT ;  /* 0x00000006ff008212 */ /* 0x000fca00078e33ff */
[----:B------:R-:W-:Y:S01]  /*0220*/  STG.E desc[UR4][R2.64], R0 ;  /* 0x0000000002007986 */ /* 0x000fe2000c101904 */
[----:B------:R-:W-:Y:S05]  /*0230*/  EXIT ;  /* 0x000000000000794d */ /* 0x000fea0003800000 */
.L_x_0:
[----:B------:R-:W-:-:S00]  /*0240*/  BRA `(.L_x_0) ;  /* 0xfffffffc00fc7947 */ /* 0x000fc0000383ffff */
[----:B------:R-:W-:-:S00]  /*0250*/  NOP ;  /* 0x0000000000007918 */ /* 0x000fc00000000000 */
        /* <DEDUP_REMOVED lines=10> */
.L_x_5:


//--------------------- .text._Z23k_division_element_wisePiii --------------------------
	.section	.text._Z23k_division_element_wisePiii,"ax",@progbits
	.align	128
        .global         _Z23k_division_element_wisePiii
        .type           _Z23k_division_element_wisePiii,@function
        .size           _Z23k_division_element_wisePiii,(.L_x_6 - _Z23k_division_element_wisePiii)
        .other          _Z23k_division_element_wisePiii,@"STO_CUDA_ENTRY STV_DEFAULT"
_Z23k_division_element_wisePiii:
.text._Z23k_division_element_wisePiii:
        /* <DEDUP_REMOVED lines=18> */
[----:B0-----:R-:W-:Y:S02]  /*0120*/  HFMA2 R4, -RZ, RZ, 0, 0 ;  /* 0x00000000ff047431 */ /* 0x001fe400000001ff */
[----:B-1----:R-:W-:-:S04]  /*0130*/  IMAD.MOV R8, RZ, RZ, -R5 ;  /* 0x000000ffff087224 */ /* 0x002fc800078e0a05 */
[----:B------:R-:W-:-:S04]  /*0140*/  IMAD R11, R8, R7, RZ ;  /* 0x00000007080b7224 */ /* 0x000fc800078e02ff */
[----:B------:R-:W-:Y:S01]  /*0150*/  IMAD.HI.U32 R5, R5, R11, R4 ;  /* 0x0000000b05057227 */ /* 0x000fe200078e0004 */
[----:B---3--:R-:W-:Y:S02]  /*0160*/  IABS R8, R0 ;  /* 0x0000000000087213 */ /* 0x008fe40000000000 */
[----:B------:R-:W-:-:S03]  /*0170*/  LOP3.LUT R0, R0, R9, RZ, 0x3c, !PT ;  /* 0x0000000900007212 */ /* 0x000fc600078e3cff */
[----:B------:R-:W-:Y:S01]  /*0180*/  IMAD.HI.U32 R5, R5, R8, RZ ;  /* 0x0000000805057227 */ /* 0x000fe200078e00ff */
[----:B------:R-:W-:-:S03]  /*0190*/  ISETP.GE.AND P1, PT, R0, RZ, PT ;  /* 0x000000ff0000720c */ /* 0x000fc60003f26270 */
[----:B------:R-:W-:-:S04]  /*01a0*/  IMAD.MOV R6, RZ, RZ, -R5 ;  /* 0x000000ffff067224 */ /* 0x000fc800078e0a05 */
[----:B------:R-:W-:-:S05]  /*01b0*/  IMAD R6, R7, R6, R8 ;  /* 0x0000000607067224 */ /* 0x000fca00078e0208 */
[----:B------:R-:W-:-:S13]  /*01c0*/  ISETP.GT.U32.AND P2, PT, R7, R6, PT ;  /* 0x000000060700720c */ /* 0x000fda0003f44070 */
[-C--:B------:R-:W-:Y:S01]  /*01d0*/  @!P2 IADD3 R6, PT, PT, R6, -R7.reuse, RZ ;  /* 0x800000070606a210 */ /* 0x080fe20007ffe0ff */
[----:B------:R-:W-:Y:S01]  /*01e0*/  @!P2 VIADD R5, R5, 0x1 ;  /* 0x000000010505a836 */ /* 0x000fe20000000000 */
[----:B------:R-:W-:Y:S02]  /*01f0*/  ISETP.NE.AND P2, PT, R9, RZ, PT ;  /* 0x000000ff0900720c */ /* 0x000fe40003f45270 */
[----:B------:R-:W-:-:S13]  /*0200*/  ISETP.GE.U32.AND P0, PT, R6, R7, PT ;  /* 0x000000070600720c */ /* 0x000fda0003f06070 */
[----:B------:R-:W-:-:S05]  /*0210*/  @P0 IADD3 R5, PT, PT, R5, 0x1, RZ ;  /* 0x0000000105050810 */ /* 0x000fca0007ffe0ff */
[----:B------:R-:W-:Y:S01]  /*0220*/  @!P1 IMAD.MOV R5, RZ, RZ, -R5 ;  /* 0x000000ffff059224 */ /* 0x000fe200078e0a05 */
[----:B------:R-:W-:-:S05]  /*0230*/  @!P2 LOP3.LUT R5, RZ, R9, RZ, 0x33, !PT ;  /* 0x00000009ff05a212 */ /* 0x000fca00078e33ff */
[----:B------:R-:W-:Y:S01]  /*0240*/  STG.E desc[UR4][R2.64], R5 ;  /* 0x0000000502007986 */ /* 0x000fe2000c101904 */
[----:B------:R-:W-:Y:S05]  /*0250*/  EXIT ;  /* 0x000000000000794d */ /* 0x000fea0003800000 */
.L_x_1:
        /* <DEDUP_REMOVED lines=10> */
.L_x_6:


//--------------------- .text._Z29k_multiplication_element_wisePiii --------------------------
	.section	.text._Z29k_multiplication_element_wisePiii,"ax",@progbits
	.align	128
        .global         _Z29k_multiplication_element_wisePiii
        .type           _Z29k_multiplication_element_wisePiii,@function
        .size           _Z29k_multiplication_element_wisePiii,(.L_x_7 - _Z29k_multiplication_element_wisePiii)
        .other          _Z29k_multiplication_element_wisePiii,@"STO_CUDA_ENTRY STV_DEFAULT"
_Z29k_multiplication_element_wisePiii:
.text._Z29k_multiplication_element_wisePiii:
        /* <DEDUP_REMOVED lines=9> */
[----:B------:R-:W1:Y:S01]  /*0090*/  LDCU.64 UR4, c[0x0][0x358] ;  /* 0x00006b00ff0477ac */ /* 0x000e620008000a00 */
[----:B------:R-:W2:Y:S01]  /*00a0*/  LDCU UR6, c[0x0][0x38c] ;  /* 0x00007180ff0677ac */ /* 0x000ea20008000800 */
[----:B0-----:R-:W-:-:S05]  /*00b0*/  IMAD.WIDE R2, R5, 0x4, R2 ;  /* 0x0000000405027825 */ /* 0x001fca00078e0202 */
[----:B-1----:R-:W2:Y:S02]  /*00c0*/  LDG.E R0, desc[UR4][R2.64] ;  /* 0x0000000402007981 */ /* 0x002ea4000c1e1900 */
[----:B--2---:R-:W-:-:S05]  /*00d0*/  IMAD R5, R0, UR6, RZ ;  /* 0x0000000600057c24 */ /* 0x004fca000f8e02ff */
[----:B------:R-:W-:Y:S01]  /*00e0*/  STG.E desc[UR4][R2.64], R5 ;  /* 0x0000000502007986 */ /* 0x000fe2000c101904 */
[----:B------:R-:W-:Y:S05]  /*00f0*/  EXIT ;  /* 0x000000000000794d */ /* 0x000fea0003800000 */
.L_x_2:
        /* <DEDUP_REMOVED lines=16> */
.L_x_7:


//--------------------- .text._Z27k_substraction_element_wisePiii --------------------------
	.section	.text._Z27k_substraction_element_wisePiii,"ax",@progbits
	.align	128
        .global         _Z27k_substraction_element_wisePiii
        .type           _Z27k_substraction_element_wisePiii,@function
        .size           _Z27k_substraction_element_wisePiii,(.L_x_8 - _Z27k_substraction_element_wisePiii)
        .other          _Z27k_substraction_element_wisePiii,@"STO_CUDA_ENTRY STV_DEFAULT"
_Z27k_substraction_element_wisePiii:
.text._Z27k_substraction_element_wisePiii:
        /* <DEDUP_REMOVED lines=13> */
[----:B--2---:R-:W-:-:S05]  /*00d0*/  IADD3 R5, PT, PT, R0, -UR6, RZ ;  /* 0x8000000600057c10 */ /* 0x004fca000fffe0ff */
[----:B------:R-:W-:Y:S01]  /*00e0*/  STG.E desc[UR4][R2.64], R5 ;  /* 0x0000000502007986 */ /* 0x000fe2000c101904 */
[----:B------:R-:W-:Y:S05]  /*00f0*/  EXIT ;  /* 0x000000000000794d */ /* 0x000fea0003800000 */
.L_x_3:
        /* <DEDUP_REMOVED lines=16> */
.L_x_8:


//--------------------- .text._Z23k_addition_element_wisePiii --------------------------
	.section	.text._Z23k_addition_element_wisePiii,"ax",@progbits
	.align	128
        .global         _Z23k_addition_element_wisePiii
        .type           _Z23k_addition_element_wisePiii,@function
        .size           _Z23k_addition_element_wisePiii,(.L_x_9 - _Z23k_addition_element_wisePiii)
        .other          _Z23k_addition_element_wisePiii,@"STO_CUDA_ENTRY STV_DEFAULT"
_Z23k_addition_element_wisePiii:
.text._Z23k_addition_element_wisePiii:
        /* <DEDUP_REMOVED lines=13> */
[----:B--2---:R-:W-:-:S05]  /*00d0*/  IADD3 R5, PT, PT, R0, UR6, RZ ;  /* 0x0000000600057c10 */ /* 0x004fca000fffe0ff */
[----:B------:R-:W-:Y:S01]  /*00e0*/  STG.E desc[UR4][R2.64], R5 ;  /* 0x0000000502007986 */ /* 0x000fe2000c101904 */
[----:B------:R-:W-:Y:S05]  /*00f0*/  EXIT ;  /* 0x000000000000794d */ /* 0x000fea0003800000 */
.L_x_4:
        /* <DEDUP_REMOVED lines=16> */
.L_x_9:


//--------------------- .nv.shared.reserved.0     --------------------------
	.section	.nv.shared.reserved.0,"aw",@nobits
	.weak		__nv_reservedSMEM_offset_0_alias
	.size		__nv_reservedSMEM_offset_0_alias, 0, 64
	.other		__nv_reservedSMEM_offset_0_alias,@"STO_CUDA_RESERVED_SHARED STV_DEFAULT"
__nv_reservedSMEM_offset_0_alias:
	.zero		0
	.zero		64


//--------------------- .nv.constant0._Z21k_modulo_element_wisePiii --------------------------
	.section	.nv.constant0._Z21k_modulo_element_wisePiii,"a",@progbits
	.sectionflags	@""
	.align	4
.nv.constant0._Z21k_modulo_element_wisePiii:
	.zero		912


//--------------------- .nv.constant0._Z23k_division_element_wisePiii --------------------------
	.section	.nv.constant0._Z23k_division_element_wisePiii,"a",@progbits
	.sectionflags	@""
	.align	4
.nv.constant0._Z23k_division_element_wisePiii:
	.zero		912


//--------------------- .nv.constant0._Z29k_multiplication_element_wisePiii --------------------------
	.section	.nv.constant0._Z29k_multiplication_element_wisePiii,"a",@progbits
	.sectionflags	@""
	.align	4
.nv.constant0._Z29k_multiplication_element_wisePiii:
	.zero		912


//--------------------- .nv.constant0._Z27k_substraction_element_wisePiii --------------------------
	.section	.nv.constant0._Z27k_substraction_element_wisePiii,"a",@progbits
	.sectionflags	@""
	.align	4
.nv.constant0._Z27k_substraction_element_wisePiii:
	.zero		912


//--------------------- .nv.constant0._Z23k_addition_element_wisePiii --------------------------
	.section	.nv.constant0._Z23k_addition_element_wisePiii,"a",@progbits
	.sectionflags	@""
	.align	4
.nv.constant0._Z23k_addition_element_wisePiii:
	.zero		912


//--------------------- SYMBOLS --------------------------

	.type		.nv.reservedSmem.offset0,@object
	.size		.nv.reservedSmem.offset0,0x4
